//
// Generated by NVIDIA NVVM Compiler
//
// Compiler Build ID: CL-36424714
// Cuda compilation tools, release 13.0, V13.0.88
// Based on NVVM 20.0.0
//

.version 9.0
.target sm_100
.address_size 64

	// .globl	_Z8multiplyPfS_S_i

.visible .entry _Z8multiplyPfS_S_i(
	.param .u64 .ptr .align 1 _Z8multiplyPfS_S_i_param_0,
	.param .u64 .ptr .align 1 _Z8multiplyPfS_S_i_param_1,
	.param .u64 .ptr .align 1 _Z8multiplyPfS_S_i_param_2,
	.param .u32 _Z8multiplyPfS_S_i_param_3
)
{
	.reg .pred 	%p<2>;
	.reg .b32 	%r<6>;
	.reg .b32 	%f<4>;
	.reg .b64 	%rd<11>;

	ld.param.u64 	%rd1, [_Z8multiplyPfS_S_i_param_0];
	ld.param.u64 	%rd2, [_Z8multiplyPfS_S_i_param_1];
	ld.param.u64 	%rd3, [_Z8multiplyPfS_S_i_param_2];
	ld.param.u32 	%r2, [_Z8multiplyPfS_S_i_param_3];
	mov.u32 	%r3, %tid.x;
	mov.u32 	%r4, %ctaid.x;
	mov.u32 	%r5, %ntid.x;
	mad.lo.s32 	%r1, %r4, %r5, %r3;
	setp.ge.s32 	%p1, %r1, %r2;
	@%p1 bra 	$L__BB0_2;
	cvta.to.global.u64 	%rd4, %rd1;
	cvta.to.global.u64 	%rd5, %rd2;
	cvta.to.global.u64 	%rd6, %rd3;
	mul.wide.s32 	%rd7, %r1, 4;
	add.s64 	%rd8, %rd4, %rd7;
	ld.global.f32 	%f1, [%rd8];
	add.s64 	%rd9, %rd5, %rd7;
	ld.global.f32 	%f2, [%rd9];
	mul.f32 	%f3, %f1, %f2;
	add.s64 	%rd10, %rd6, %rd7;
	st.global.f32 	[%rd10], %f3;
$L__BB0_2:
	ret;

}


// ===== COMPILED SASS (sm_100) =====

	.target	sm_100

	.elftype	@"ET_EXEC"


//--------------------- .note.nv.tkinfo           --------------------------
	.section	.note.nv.tkinfo,"",@"SHT_NOTE"
	.sectionflags	@"SHF_NOTE_NV_TKINFO"
	.tkinfo
        /*0018*/ 	.word	0x00000002
        /*0030*/ 	.string	""
        /*0030*/ 	.string	"ptxas"
        /*0030*/ 	.string	"Cuda compilation tools, release 13.0, V13.0.88"
        /*0030*/ 	.string	"Build cuda_13.0.r13.0/compiler.36424714_0"
        /*0030*/ 	.string	"-arch sm_100 -m 64 "



//--------------------- .note.nv.cuinfo           --------------------------
	.section	.note.nv.cuinfo,"",@"SHT_NOTE"
	.sectionflags	@"SHF_NOTE_NV_CUINFO"
        /*0018*/ 	.short	0x0002
        /*001a*/ 	.short	0x0064
        /*001c*/ 	.short	0x0082
	.zero		2


//--------------------- .nv.info                  --------------------------
	.section	.nv.info,"",@"SHT_CUDA_INFO"
	.align	4


	//----- nvinfo : EIATTR_REGCOUNT
	.align		4
        /*0000*/ 	.byte	0x04, 0x2f
        /*0002*/ 	.short	(.L_1 - .L_0)
	.align		4
.L_0:
        /*0004*/ 	.word	index@(_Z8multiplyPfS_S_i)
        /*0008*/ 	.word	0x0000000c


	//----- nvinfo : EIATTR_FRAME_SIZE
	.align		4
.L_1:
        /*000c*/ 	.byte	0x04, 0x11
        /*000e*/ 	.short	(.L_3 - .L_2)
	.align		4
.L_2:
        /*0010*/ 	.word	index@(_Z8multiplyPfS_S_i)
        /*0014*/ 	.word	0x00000000


	//----- nvinfo : EIATTR_MIN_STACK_SIZE
	.align		4
.L_3:
        /*0018*/ 	.byte	0x04, 0x12
        /*001a*/ 	.short	(.L_5 - .L_4)
	.align		4
.L_4:
        /*001c*/ 	.word	index@(_Z8multiplyPfS_S_i)
        /*0020*/ 	.word	0x00000000
.L_5:


//--------------------- .nv.compat                --------------------------
	.section	.nv.compat,"",@"SHT_CUDA_COMPAT_INFO"
	.align	4
        /*0000*/ 	.byte	0x02, 0x09, 0x00, 0x00, 0x02, 0x02, 0x01, 0x00, 0x02, 0x05, 0x05, 0x00, 0x03, 0x07, 0x01, 0x01
        /*0010*/ 	.byte	0x02, 0x03, 0x00, 0x00, 0x02, 0x06, 0x01, 0x00, 0x04, 0x0b, 0x08, 0x00, 0x09, 0x00, 0x00, 0x00
        /*0020*/ 	.byte	0x00, 0x00, 0x00, 0x00


//--------------------- .nv.info._Z8multiplyPfS_S_i --------------------------
	.section	.nv.info._Z8multiplyPfS_S_i,"",@"SHT_CUDA_INFO"
	.sectionflags	@""
	.align	4


	//----- nvinfo : EIATTR_CUDA_API_VERSION
	.align		4
        /*0000*/ 	.byte	0x04, 0x37
        /*0002*/ 	.short	(.L_7 - .L_6)
.L_6:
        /*0004*/ 	.word	0x00000082


	//----- nvinfo : EIATTR_KPARAM_INFO
	.align		4
.L_7:
        /*0008*/ 	.byte	0x04, 0x17
        /*000a*/ 	.short	(.L_9 - .L_8)
.L_8:
        /*000c*/ 	.word	0x00000000
        /*0010*/ 	.short	0x0003
        /*0012*/ 	.short	0x0018
        /*0014*/ 	.byte	0x00, 0xf0, 0x11, 0x00


	//----- nvinfo : EIATTR_KPARAM_INFO
	.align		4
.L_9:
        /*0018*/ 	.byte	0x04, 0x17
        /*001a*/ 	.short	(.L_11 - .L_10)
.L_10:
        /*001c*/ 	.word	0x00000000
        /*0020*/ 	.short	0x0002
        /*0022*/ 	.short	0x0010
        /*0024*/ 	.byte	0x00, 0xf5, 0x21, 0x00


	//----- nvinfo : EIATTR_KPARAM_INFO
	.align		4
.L_11:
        /*0028*/ 	.byte	0x04, 0x17
        /*002a*/ 	.short	(.L_13 - .L_12)
.L_12:
        /*002c*/ 	.word	0x00000000
        /*0030*/ 	.short	0x0001
        /*0032*/ 	.short	0x0008
        /*0034*/ 	.byte	0x00, 0xf5, 0x21, 0x00


	//----- nvinfo : EIATTR_KPARAM_INFO
	.align		4
.L_13:
        /*0038*/ 	.byte	0x04, 0x17
        /*003a*/ 	.short	(.L_15 - .L_14)
.L_14:
        /*003c*/ 	.word	0x00000000
        /*0040*/ 	.short	0x0000
        /*0042*/ 	.short	0x0000
        /*0044*/ 	.byte	0x00, 0xf5, 0x21, 0x00


	//----- nvinfo : EIATTR_SPARSE_MMA_MASK
	.align		4
.L_15:
        /*0048*/ 	.byte	0x03, 0x50
        /*004a*/ 	.short	0x0000


	//----- nvinfo : EIATTR_MAXREG_COUNT
	.align		4
        /*004c*/ 	.byte	0x03, 0x1b
        /*004e*/ 	.short	0x00ff


	//----- nvinfo : EIATTR_MERCURY_ISA_VERSION
	.align		4
        /*0050*/ 	.byte	0x03, 0x5f
        /*0052*/ 	.short	0x0101


	//----- nvinfo : EIATTR_VRC_CTA_INIT_COUNT
	.align		4
        /*0054*/ 	.byte	0x02, 0x4a
	.zero		1
	.zero		1


	//----- nvinfo : EIATTR_EXIT_INSTR_OFFSETS
	.align		4
        /*0058*/ 	.byte	0x04, 0x1c
        /*005a*/ 	.short	(.L_17 - .L_16)


	//   ....[0]....
.L_16:
        /*005c*/ 	.word	0x00000070


	//   ....[1]....
        /*0060*/ 	.word	0x00000130


	//----- nvinfo : EIATTR_CBANK_PARAM_SIZE
	.align		4
.L_17:
        /*0064*/ 	.byte	0x03, 0x19
        /*0066*/ 	.short	0x001c


	//----- nvinfo : EIATTR_PARAM_CBANK
	.align		4
        /*0068*/ 	.byte	0x04, 0x0a
        /*006a*/ 	.short	(.L_19 - .L_18)
	.align		4
.L_18:
        /*006c*/ 	.word	index@(.nv.constant0._Z8multiplyPfS_S_i)
        /*0070*/ 	.short	0x0380
        /*0072*/ 	.short	0x001c


	//----- nvinfo : EIATTR_SW_WAR
	.align		4
.L_19:
        /*0074*/ 	.byte	0x04, 0x36
        /*0076*/ 	.short	(.L_21 - .L_20)
.L_20:
        /*0078*/ 	.word	0x00000008
.L_21:


//--------------------- .nv.callgraph             --------------------------
	.section	.nv.callgraph,"",@"SHT_CUDA_CALLGRAPH"
	.align	4
	.sectionentsize	8
	.align		4
        /*0000*/ 	.word	0x00000000
	.align		4
        /*0004*/ 	.word	0xffffffff
	.align		4
        /*0008*/ 	.word	0x00000000
	.align		4
        /*000c*/ 	.word	0xfffffffe
	.align		4
        /*0010*/ 	.word	0x00000000
	.align		4
        /*0014*/ 	.word	0xfffffffd
	.align		4
        /*0018*/ 	.word	0x00000000
	.align		4
        /*001c*/ 	.word	0xfffffffc


//--------------------- .text._Z8multiplyPfS_S_i  --------------------------
	.section	.text._Z8multiplyPfS_S_i,"ax",@progbits
	.align	128
        .global         _Z8multiplyPfS_S_i
        .type           _Z8multiplyPfS_S_i,@function
        .size           _Z8multiplyPfS_S_i,(.L_x_1 - _Z8multiplyPfS_S_i)
        .other          _Z8multiplyPfS_S_i,@"STO_CUDA_ENTRY STV_DEFAULT"
_Z8multiplyPfS_S_i:
.text._Z8multiplyPfS_S_i:
[----:B------:R-:W-:Y:S01]  /*0000*/  LDC R1, c[0x0][0x37c] ;  /* 0x0000df00ff017b82 */ /* 0x000fe20000000800 */
[----:B------:R-:W0:Y:S07]  /*0010*/  S2R R9, SR_TID.X ;  /* 0x0000000000097919 */ /* 0x000e2e0000002100 */
[----:B------:R-:W0:Y:S01]  /*0020*/  S2UR UR4, SR_CTAID.X ;  /* 0x00000000000479c3 */ /* 0x000e220000002500 */
[----:B------:R-:W1:Y:S07]  /*0030*/  LDCU UR5, c[0x0][0x398] ;  /* 0x00007300ff0577ac */ /* 0x000e6e0008000800 */
[----:B------:R-:W0:Y:S02]  /*0040*/  LDC R0, c[0x0][0x360] ;  /* 0x0000d800ff007b82 */ /* 0x000e240000000800 */
[----:B0-----:R-:W-:-:S05]  /*0050*/  IMAD R9, R0, UR4, R9 ;  /* 0x0000000400097c24 */ /* 0x001fca000f8e0209 */
[----:B-1----:R-:W-:-:S13]  /*0060*/  ISETP.GE.AND P0, PT, R9, UR5, PT ;  /* 0x0000000509007c0c */ /* 0x002fda000bf06270 */
[----:B------:R-:W-:Y:S05]  /*0070*/  @P0 EXIT ;  /* 0x000000000000094d */ /* 0x000fea0003800000 */
[----:B------:R-:W0:Y:S01]  /*0080*/  LDC.64 R2, c[0x0][0x380] ;  /* 0x0000e000ff027b82 */ /* 0x000e220000000a00 */
[----:B------:R-:W1:Y:S07]  /*0090*/  LDCU.64 UR4, c[0x0][0x358] ;  /* 0x00006b00ff0477ac */ /* 0x000e6e0008000a00 */
[----:B------:R-:W2:Y:S08]  /*00a0*/  LDC.64 R4, c[0x0][0x388] ;  /* 0x0000e200ff047b82 */ /* 0x000eb00000000a00 */
[----:B------:R-:W3:Y:S01]  /*00b0*/  LDC.64 R6, c[0x0][0x390] ;  /* 0x0000e400ff067b82 */ /* 0x000ee20000000a00 */
[----:B0-----:R-:W-:-:S06]  /*00c0*/  IMAD.WIDE R2, R9, 0x4, R2 ;  /* 0x0000000409027825 */ /* 0x001fcc00078e0202 */
[----:B-1----:R-:W4:Y:S01]  /*00d0*/  LDG.E R2, desc[UR4][R2.64] ;  /* 0x0000000402027981 */ /* 0x002f22000c1e1900 */
[----:B--2---:R-:W-:-:S06]  /*00e0*/  IMAD.WIDE R4, R9, 0x4, R4 ;  /* 0x0000000409047825 */ /* 0x004fcc00078e0204 */
[----:B------:R-:W4:Y:S01]  /*00f0*/  LDG.E R5, desc[UR4][R4.64] ;  /* 0x0000000404057981 */ /* 0x000f22000c1e1900 */
[----:B---3--:R-:W-:-:S04]  /*0100*/  IMAD.WIDE R6, R9, 0x4, R6 ;  /* 0x0000000409067825 */ /* 0x008fc800078e0206 */
[----:B----4-:R-:W-:-:S05]  /*0110*/  FMUL R9, R2, R5 ;  /* 0x0000000502097220 */ /* 0x010fca0000400000 */
[----:B------:R-:W-:Y:S01]  /*0120*/  STG.E desc[UR4][R6.64], R9 ;  /* 0x0000000906007986 */ /* 0x000fe2000c101904 */
[----:B------:R-:W-:Y:S05]  /*0130*/  EXIT ;  /* 0x000000000000794d */ /* 0x000fea0003800000 */
.L_x_0:
[----:B------:R-:W-:-:S00]  /*0140*/  BRA `(.L_x_0) ;  /* 0xfffffffc00fc7947 */ /* 0x000fc0000383ffff */
[----:B------:R-:W-:-:S00]  /*0150*/  NOP ;  /* 0x0000000000007918 */ /* 0x000fc00000000000 */
        /* <DEDUP_REMOVED lines=10> */
.L_x_1:


//--------------------- .nv.shared.reserved.0     --------------------------
	.section	.nv.shared.reserved.0,"aw",@nobits
	.weak		__nv_reservedSMEM_offset_0_alias
	.size		__nv_reservedSMEM_offset_0_alias, 0, 64
	.other		__nv_reservedSMEM_offset_0_alias,@"STO_CUDA_RESERVED_SHARED STV_DEFAULT"
__nv_reservedSMEM_offset_0_alias:
	.zero		0
	.zero		64


//--------------------- .nv.constant0._Z8multiplyPfS_S_i --------------------------
	.section	.nv.constant0._Z8multiplyPfS_S_i,"a",@progbits
	.sectionflags	@""
	.align	4
.nv.constant0._Z8multiplyPfS_S_i:
	.zero		924


//--------------------- SYMBOLS --------------------------

	.type		.nv.reservedSmem.offset0,@object
	.size		.nv.reservedSmem.offset0,0x4
